//
// Generated by NVIDIA NVVM Compiler
//
// Compiler Build ID: CL-36424714
// Cuda compilation tools, release 13.0, V13.0.88
// Based on NVVM 20.0.0
//

.version 9.0
.target sm_100
.address_size 64

	// .globl	_Z12kernel_basiciiifPKfiS0_ifPfi

.visible .entry _Z12kernel_basiciiifPKfiS0_ifPfi(
	.param .u32 _Z12kernel_basiciiifPKfiS0_ifPfi_param_0,
	.param .u32 _Z12kernel_basiciiifPKfiS0_ifPfi_param_1,
	.param .u32 _Z12kernel_basiciiifPKfiS0_ifPfi_param_2,
	.param .f32 _Z12kernel_basiciiifPKfiS0_ifPfi_param_3,
	.param .u64 .ptr .align 1 _Z12kernel_basiciiifPKfiS0_ifPfi_param_4,
	.param .u32 _Z12kernel_basiciiifPKfiS0_ifPfi_param_5,
	.param .u64 .ptr .align 1 _Z12kernel_basiciiifPKfiS0_ifPfi_param_6,
	.param .u32 _Z12kernel_basiciiifPKfiS0_ifPfi_param_7,
	.param .f32 _Z12kernel_basiciiifPKfiS0_ifPfi_param_8,
	.param .u64 .ptr .align 1 _Z12kernel_basiciiifPKfiS0_ifPfi_param_9,
	.param .u32 _Z12kernel_basiciiifPKfiS0_ifPfi_param_10
)
{
	.reg .pred 	%p<13>;
	.reg .b32 	%r<49>;
	.reg .b32 	%f<73>;
	.reg .b64 	%rd<40>;

	ld.param.u32 	%r24, [_Z12kernel_basiciiifPKfiS0_ifPfi_param_0];
	ld.param.u32 	%r26, [_Z12kernel_basiciiifPKfiS0_ifPfi_param_1];
	ld.param.u32 	%r20, [_Z12kernel_basiciiifPKfiS0_ifPfi_param_2];
	ld.param.f32 	%f13, [_Z12kernel_basiciiifPKfiS0_ifPfi_param_3];
	ld.param.u64 	%rd5, [_Z12kernel_basiciiifPKfiS0_ifPfi_param_4];
	ld.param.u32 	%r21, [_Z12kernel_basiciiifPKfiS0_ifPfi_param_5];
	ld.param.u64 	%rd6, [_Z12kernel_basiciiifPKfiS0_ifPfi_param_6];
	ld.param.u32 	%r22, [_Z12kernel_basiciiifPKfiS0_ifPfi_param_7];
	ld.param.f32 	%f14, [_Z12kernel_basiciiifPKfiS0_ifPfi_param_8];
	ld.param.u64 	%rd4, [_Z12kernel_basiciiifPKfiS0_ifPfi_param_9];
	ld.param.u32 	%r23, [_Z12kernel_basiciiifPKfiS0_ifPfi_param_10];
	cvta.to.global.u64 	%rd1, %rd6;
	cvta.to.global.u64 	%rd2, %rd5;
	mov.u32 	%r27, %ntid.x;
	mov.u32 	%r28, %ctaid.x;
	mov.u32 	%r29, %tid.x;
	mad.lo.s32 	%r1, %r27, %r28, %r29;
	mov.u32 	%r30, %ntid.y;
	mov.u32 	%r31, %ctaid.y;
	mov.u32 	%r32, %tid.y;
	mad.lo.s32 	%r33, %r30, %r31, %r32;
	setp.ge.s32 	%p1, %r1, %r26;
	setp.ge.s32 	%p2, %r33, %r24;
	or.pred  	%p3, %p1, %p2;
	@%p3 bra 	$L__BB0_14;
	setp.lt.s32 	%p4, %r20, 1;
	mov.f32 	%f72, 0f00000000;
	@%p4 bra 	$L__BB0_13;
	mul.lo.s32 	%r3, %r21, %r33;
	and.b32  	%r4, %r20, 7;
	setp.lt.u32 	%p5, %r20, 8;
	mov.f32 	%f72, 0f00000000;
	mov.b32 	%r47, 0;
	@%p5 bra 	$L__BB0_5;
	and.b32  	%r47, %r20, 2147483640;
	neg.s32 	%r45, %r47;
	shl.b32 	%r7, %r22, 3;
	add.s64 	%rd3, %rd2, 16;
	mov.f32 	%f72, 0f00000000;
	mul.wide.s32 	%rd11, %r22, 4;
	mov.u32 	%r43, %r3;
	mov.u32 	%r44, %r1;
$L__BB0_4:
	.pragma "nounroll";
	mul.wide.s32 	%rd7, %r43, 4;
	add.s64 	%rd8, %rd3, %rd7;
	ld.global.f32 	%f19, [%rd8+-16];
	mul.wide.s32 	%rd9, %r44, 4;
	add.s64 	%rd10, %rd1, %rd9;
	ld.global.f32 	%f20, [%rd10];
	fma.rn.f32 	%f21, %f19, %f20, %f72;
	ld.global.f32 	%f22, [%rd8+-12];
	add.s64 	%rd12, %rd10, %rd11;
	ld.global.f32 	%f23, [%rd12];
	fma.rn.f32 	%f24, %f22, %f23, %f21;
	ld.global.f32 	%f25, [%rd8+-8];
	add.s64 	%rd13, %rd12, %rd11;
	ld.global.f32 	%f26, [%rd13];
	fma.rn.f32 	%f27, %f25, %f26, %f24;
	ld.global.f32 	%f28, [%rd8+-4];
	add.s64 	%rd14, %rd13, %rd11;
	ld.global.f32 	%f29, [%rd14];
	fma.rn.f32 	%f30, %f28, %f29, %f27;
	ld.global.f32 	%f31, [%rd8];
	add.s64 	%rd15, %rd14, %rd11;
	ld.global.f32 	%f32, [%rd15];
	fma.rn.f32 	%f33, %f31, %f32, %f30;
	ld.global.f32 	%f34, [%rd8+4];
	add.s64 	%rd16, %rd15, %rd11;
	ld.global.f32 	%f35, [%rd16];
	fma.rn.f32 	%f36, %f34, %f35, %f33;
	ld.global.f32 	%f37, [%rd8+8];
	add.s64 	%rd17, %rd16, %rd11;
	ld.global.f32 	%f38, [%rd17];
	fma.rn.f32 	%f39, %f37, %f38, %f36;
	ld.global.f32 	%f40, [%rd8+12];
	add.s64 	%rd18, %rd17, %rd11;
	ld.global.f32 	%f41, [%rd18];
	fma.rn.f32 	%f72, %f40, %f41, %f39;
	add.s32 	%r45, %r45, 8;
	add.s32 	%r44, %r44, %r7;
	add.s32 	%r43, %r43, 8;
	setp.ne.s32 	%p6, %r45, 0;
	@%p6 bra 	$L__BB0_4;
$L__BB0_5:
	setp.eq.s32 	%p7, %r4, 0;
	@%p7 bra 	$L__BB0_13;
	and.b32  	%r15, %r20, 3;
	setp.lt.u32 	%p8, %r4, 4;
	@%p8 bra 	$L__BB0_8;
	add.s32 	%r35, %r47, %r3;
	mul.wide.s32 	%rd19, %r35, 4;
	add.s64 	%rd20, %rd2, %rd19;
	ld.global.f32 	%f43, [%rd20];
	mad.lo.s32 	%r36, %r47, %r22, %r1;
	mul.wide.s32 	%rd21, %r36, 4;
	add.s64 	%rd22, %rd1, %rd21;
	ld.global.f32 	%f44, [%rd22];
	fma.rn.f32 	%f45, %f43, %f44, %f72;
	ld.global.f32 	%f46, [%rd20+4];
	mul.wide.s32 	%rd23, %r22, 4;
	add.s64 	%rd24, %rd22, %rd23;
	ld.global.f32 	%f47, [%rd24];
	fma.rn.f32 	%f48, %f46, %f47, %f45;
	ld.global.f32 	%f49, [%rd20+8];
	add.s64 	%rd25, %rd24, %rd23;
	ld.global.f32 	%f50, [%rd25];
	fma.rn.f32 	%f51, %f49, %f50, %f48;
	ld.global.f32 	%f52, [%rd20+12];
	add.s64 	%rd26, %rd25, %rd23;
	ld.global.f32 	%f53, [%rd26];
	fma.rn.f32 	%f72, %f52, %f53, %f51;
	add.s32 	%r47, %r47, 4;
$L__BB0_8:
	setp.eq.s32 	%p9, %r15, 0;
	@%p9 bra 	$L__BB0_13;
	setp.eq.s32 	%p10, %r15, 1;
	@%p10 bra 	$L__BB0_11;
	add.s32 	%r37, %r47, %r3;
	mul.wide.s32 	%rd27, %r37, 4;
	add.s64 	%rd28, %rd2, %rd27;
	ld.global.f32 	%f55, [%rd28];
	mad.lo.s32 	%r38, %r47, %r22, %r1;
	mul.wide.s32 	%rd29, %r38, 4;
	add.s64 	%rd30, %rd1, %rd29;
	ld.global.f32 	%f56, [%rd30];
	fma.rn.f32 	%f57, %f55, %f56, %f72;
	ld.global.f32 	%f58, [%rd28+4];
	mul.wide.s32 	%rd31, %r22, 4;
	add.s64 	%rd32, %rd30, %rd31;
	ld.global.f32 	%f59, [%rd32];
	fma.rn.f32 	%f72, %f58, %f59, %f57;
	add.s32 	%r47, %r47, 2;
$L__BB0_11:
	and.b32  	%r39, %r20, 1;
	setp.eq.b32 	%p11, %r39, 1;
	not.pred 	%p12, %p11;
	@%p12 bra 	$L__BB0_13;
	add.s32 	%r40, %r47, %r3;
	mul.wide.s32 	%rd33, %r40, 4;
	add.s64 	%rd34, %rd2, %rd33;
	ld.global.f32 	%f60, [%rd34];
	mad.lo.s32 	%r41, %r47, %r22, %r1;
	mul.wide.s32 	%rd35, %r41, 4;
	add.s64 	%rd36, %rd1, %rd35;
	ld.global.f32 	%f61, [%rd36];
	fma.rn.f32 	%f72, %f60, %f61, %f72;
$L__BB0_13:
	mad.lo.s32 	%r42, %r23, %r33, %r1;
	cvta.to.global.u64 	%rd37, %rd4;
	mul.wide.s32 	%rd38, %r42, 4;
	add.s64 	%rd39, %rd37, %rd38;
	ld.global.f32 	%f62, [%rd39];
	mul.f32 	%f63, %f14, %f62;
	fma.rn.f32 	%f64, %f13, %f72, %f63;
	st.global.f32 	[%rd39], %f64;
$L__BB0_14:
	ret;

}


// ===== COMPILED SASS (sm_100) =====

	.target	sm_100

	.elftype	@"ET_EXEC"


//--------------------- .note.nv.tkinfo           --------------------------
	.section	.note.nv.tkinfo,"",@"SHT_NOTE"
	.sectionflags	@"SHF_NOTE_NV_TKINFO"
	.tkinfo
        /*0018*/ 	.word	0x00000002
        /*0030*/ 	.string	""
        /*0030*/ 	.string	"ptxas"
        /*0030*/ 	.string	"Cuda compilation tools, release 13.0, V13.0.88"
        /*0030*/ 	.string	"Build cuda_13.0.r13.0/compiler.36424714_0"
        /*0030*/ 	.string	"-arch sm_100 -m 64 "



//--------------------- .note.nv.cuinfo           --------------------------
	.section	.note.nv.cuinfo,"",@"SHT_NOTE"
	.sectionflags	@"SHF_NOTE_NV_CUINFO"
        /*0018*/ 	.short	0x0002
        /*001a*/ 	.short	0x0064
        /*001c*/ 	.short	0x0082
	.zero		2


//--------------------- .nv.info                  --------------------------
	.section	.nv.info,"",@"SHT_CUDA_INFO"
	.align	4


	//----- nvinfo : EIATTR_REGCOUNT
	.align		4
        /*0000*/ 	.byte	0x04, 0x2f
        /*0002*/ 	.short	(.L_1 - .L_0)
	.align		4
.L_0:
        /*0004*/ 	.word	index@(_Z12kernel_basiciiifPKfiS0_ifPfi)
        /*0008*/ 	.word	0x00000020


	//----- nvinfo : EIATTR_FRAME_SIZE
	.align		4
.L_1:
        /*000c*/ 	.byte	0x04, 0x11
        /*000e*/ 	.short	(.L_3 - .L_2)
	.align		4
.L_2:
        /*0010*/ 	.word	index@(_Z12kernel_basiciiifPKfiS0_ifPfi)
        /*0014*/ 	.word	0x00000000


	//----- nvinfo : EIATTR_MIN_STACK_SIZE
	.align		4
.L_3:
        /*0018*/ 	.byte	0x04, 0x12
        /*001a*/ 	.short	(.L_5 - .L_4)
	.align		4
.L_4:
        /*001c*/ 	.word	index@(_Z12kernel_basiciiifPKfiS0_ifPfi)
        /*0020*/ 	.word	0x00000000
.L_5:


//--------------------- .nv.compat                --------------------------
	.section	.nv.compat,"",@"SHT_CUDA_COMPAT_INFO"
	.align	4
        /*0000*/ 	.byte	0x02, 0x09, 0x00, 0x00, 0x02, 0x02, 0x01, 0x00, 0x02, 0x05, 0x05, 0x00, 0x03, 0x07, 0x01, 0x01
        /*0010*/ 	.byte	0x02, 0x03, 0x00, 0x00, 0x02, 0x06, 0x01, 0x00, 0x04, 0x0b, 0x08, 0x00, 0x09, 0x00, 0x00, 0x00
        /*0020*/ 	.byte	0x00, 0x00, 0x00, 0x00


//--------------------- .nv.info._Z12kernel_basiciiifPKfiS0_ifPfi --------------------------
	.section	.nv.info._Z12kernel_basiciiifPKfiS0_ifPfi,"",@"SHT_CUDA_INFO"
	.sectionflags	@""
	.align	4


	//----- nvinfo : EIATTR_CUDA_API_VERSION
	.align		4
        /*0000*/ 	.byte	0x04, 0x37
        /*0002*/ 	.short	(.L_7 - .L_6)
.L_6:
        /*0004*/ 	.word	0x00000082


	//----- nvinfo : EIATTR_KPARAM_INFO
	.align		4
.L_7:
        /*0008*/ 	.byte	0x04, 0x17
        /*000a*/ 	.short	(.L_9 - .L_8)
.L_8:
        /*000c*/ 	.word	0x00000000
        /*0010*/ 	.short	0x000a
        /*0012*/ 	.short	0x0038
        /*0014*/ 	.byte	0x00, 0xf0, 0x11, 0x00


	//----- nvinfo : EIATTR_KPARAM_INFO
	.align		4
.L_9:
        /*0018*/ 	.byte	0x04, 0x17
        /*001a*/ 	.short	(.L_11 - .L_10)
.L_10:
        /*001c*/ 	.word	0x00000000
        /*0020*/ 	.short	0x0009
        /*0022*/ 	.short	0x0030
        /*0024*/ 	.byte	0x00, 0xf5, 0x21, 0x00


	//----- nvinfo : EIATTR_KPARAM_INFO
	.align		4
.L_11:
        /*0028*/ 	.byte	0x04, 0x17
        /*002a*/ 	.short	(.L_13 - .L_12)
.L_12:
        /*002c*/ 	.word	0x00000000
        /*0030*/ 	.short	0x0008
        /*0032*/ 	.short	0x002c
        /*0034*/ 	.byte	0x00, 0xf0, 0x11, 0x00


	//----- nvinfo : EIATTR_KPARAM_INFO
	.align		4
.L_13:
        /*0038*/ 	.byte	0x04, 0x17
        /*003a*/ 	.short	(.L_15 - .L_14)
.L_14:
        /*003c*/ 	.word	0x00000000
        /*0040*/ 	.short	0x0007
        /*0042*/ 	.short	0x0028
        /*0044*/ 	.byte	0x00, 0xf0, 0x11, 0x00


	//----- nvinfo : EIATTR_KPARAM_INFO
	.align		4
.L_15:
        /*0048*/ 	.byte	0x04, 0x17
        /*004a*/ 	.short	(.L_17 - .L_16)
.L_16:
        /*004c*/ 	.word	0x00000000
        /*0050*/ 	.short	0x0006
        /*0052*/ 	.short	0x0020
        /*0054*/ 	.byte	0x00, 0xf5, 0x21, 0x00


	//----- nvinfo : EIATTR_KPARAM_INFO
	.align		4
.L_17:
        /*0058*/ 	.byte	0x04, 0x17
        /*005a*/ 	.short	(.L_19 - .L_18)
.L_18:
        /*005c*/ 	.word	0x00000000
        /*0060*/ 	.short	0x0005
        /*0062*/ 	.short	0x0018
        /*0064*/ 	.byte	0x00, 0xf0, 0x11, 0x00


	//----- nvinfo : EIATTR_KPARAM_INFO
	.align		4
.L_19:
        /*0068*/ 	.byte	0x04, 0x17
        /*006a*/ 	.short	(.L_21 - .L_20)
.L_20:
        /*006c*/ 	.word	0x00000000
        /*0070*/ 	.short	0x0004
        /*0072*/ 	.short	0x0010
        /*0074*/ 	.byte	0x00, 0xf5, 0x21, 0x00


	//----- nvinfo : EIATTR_KPARAM_INFO
	.align		4
.L_21:
        /*0078*/ 	.byte	0x04, 0x17
        /*007a*/ 	.short	(.L_23 - .L_22)
.L_22:
        /*007c*/ 	.word	0x00000000
        /*0080*/ 	.short	0x0003
        /*0082*/ 	.short	0x000c
        /*0084*/ 	.byte	0x00, 0xf0, 0x11, 0x00


	//----- nvinfo : EIATTR_KPARAM_INFO
	.align		4
.L_23:
        /*0088*/ 	.byte	0x04, 0x17
        /*008a*/ 	.short	(.L_25 - .L_24)
.L_24:
        /*008c*/ 	.word	0x00000000
        /*0090*/ 	.short	0x0002
        /*0092*/ 	.short	0x0008
        /*0094*/ 	.byte	0x00, 0xf0, 0x11, 0x00


	//----- nvinfo : EIATTR_KPARAM_INFO
	.align		4
.L_25:
        /*0098*/ 	.byte	0x04, 0x17
        /*009a*/ 	.short	(.L_27 - .L_26)
.L_26:
        /*009c*/ 	.word	0x00000000
        /*00a0*/ 	.short	0x0001
        /*00a2*/ 	.short	0x0004
        /*00a4*/ 	.byte	0x00, 0xf0, 0x11, 0x00


	//----- nvinfo : EIATTR_KPARAM_INFO
	.align		4
.L_27:
        /*00a8*/ 	.byte	0x04, 0x17
        /*00aa*/ 	.short	(.L_29 - .L_28)
.L_28:
        /*00ac*/ 	.word	0x00000000
        /*00b0*/ 	.short	0x0000
        /*00b2*/ 	.short	0x0000
        /*00b4*/ 	.byte	0x00, 0xf0, 0x11, 0x00


	//----- nvinfo : EIATTR_SPARSE_MMA_MASK
	.align		4
.L_29:
        /*00b8*/ 	.byte	0x03, 0x50
        /*00ba*/ 	.short	0x0000


	//----- nvinfo : EIATTR_MAXREG_COUNT
	.align		4
        /*00bc*/ 	.byte	0x03, 0x1b
        /*00be*/ 	.short	0x00ff


	//----- nvinfo : EIATTR_MERCURY_ISA_VERSION
	.align		4
        /*00c0*/ 	.byte	0x03, 0x5f
        /*00c2*/ 	.short	0x0101


	//----- nvinfo : EIATTR_VRC_CTA_INIT_COUNT
	.align		4
        /*00c4*/ 	.byte	0x02, 0x4a
	.zero		1
	.zero		1


	//----- nvinfo : EIATTR_EXIT_INSTR_OFFSETS
	.align		4
        /*00c8*/ 	.byte	0x04, 0x1c
        /*00ca*/ 	.short	(.L_31 - .L_30)


	//   ....[0]....
.L_30:
        /*00cc*/ 	.word	0x000000c0


	//   ....[1]....
        /*00d0*/ 	.word	0x000008f0


	//----- nvinfo : EIATTR_CBANK_PARAM_SIZE
	.align		4
.L_31:
        /*00d4*/ 	.byte	0x03, 0x19
        /*00d6*/ 	.short	0x003c


	//----- nvinfo : EIATTR_PARAM_CBANK
	.align		4
        /*00d8*/ 	.byte	0x04, 0x0a
        /*00da*/ 	.short	(.L_33 - .L_32)
	.align		4
.L_32:
        /*00dc*/ 	.word	index@(.nv.constant0._Z12kernel_basiciiifPKfiS0_ifPfi)
        /*00e0*/ 	.short	0x0380
        /*00e2*/ 	.short	0x003c


	//----- nvinfo : EIATTR_SW_WAR
	.align		4
.L_33:
        /*00e4*/ 	.byte	0x04, 0x36
        /*00e6*/ 	.short	(.L_35 - .L_34)
.L_34:
        /*00e8*/ 	.word	0x00000008
.L_35:


//--------------------- .nv.callgraph             --------------------------
	.section	.nv.callgraph,"",@"SHT_CUDA_CALLGRAPH"
	.align	4
	.sectionentsize	8
	.align		4
        /*0000*/ 	.word	0x00000000
	.align		4
        /*0004*/ 	.word	0xffffffff
	.align		4
        /*0008*/ 	.word	0x00000000
	.align		4
        /*000c*/ 	.word	0xfffffffe
	.align		4
        /*0010*/ 	.word	0x00000000
	.align		4
        /*0014*/ 	.word	0xfffffffd
	.align		4
        /*0018*/ 	.word	0x00000000
	.align		4
        /*001c*/ 	.word	0xfffffffc


//--------------------- .text._Z12kernel_basiciiifPKfiS0_ifPfi --------------------------
	.section	.text._Z12kernel_basiciiifPKfiS0_ifPfi,"ax",@progbits
	.align	128
        .global         _Z12kernel_basiciiifPKfiS0_ifPfi
        .type           _Z12kernel_basiciiifPKfiS0_ifPfi,@function
        .size           _Z12kernel_basiciiifPKfiS0_ifPfi,(.L_x_5 - _Z12kernel_basiciiifPKfiS0_ifPfi)
        .other          _Z12kernel_basiciiifPKfiS0_ifPfi,@"STO_CUDA_ENTRY STV_DEFAULT"
_Z12kernel_basiciiifPKfiS0_ifPfi:
.text._Z12kernel_basiciiifPKfiS0_ifPfi:
[----:B------:R-:W-:Y:S01]  /*0000*/  LDC R1, c[0x0][0x37c] ;  /* 0x0000df00ff017b82 */ /* 0x000fe20000000800 */
[----:B------:R-:W0:Y:S01]  /*0010*/  S2R R0, SR_CTAID.Y ;  /* 0x0000000000007919 */ /* 0x000e220000002600 */
[----:B------:R-:W1:Y:S01]  /*0020*/  LDCU UR4, c[0x0][0x360] ;  /* 0x00006c00ff0477ac */ /* 0x000e620008000800 */
[----:B------:R-:W0:Y:S01]  /*0030*/  S2R R3, SR_TID.Y ;  /* 0x0000000000037919 */ /* 0x000e220000002200 */
[----:B------:R-:W0:Y:S01]  /*0040*/  LDCU UR5, c[0x0][0x364] ;  /* 0x00006c80ff0577ac */ /* 0x000e220008000800 */
[----:B------:R-:W1:Y:S01]  /*0050*/  S2R R15, SR_CTAID.X ;  /* 0x00000000000f7919 */ /* 0x000e620000002500 */
[----:B------:R-:W2:Y:S01]  /*0060*/  LDCU.64 UR6, c[0x0][0x380] ;  /* 0x00007000ff0677ac */ /* 0x000ea20008000a00 */
[----:B------:R-:W1:Y:S01]  /*0070*/  S2R R2, SR_TID.X ;  /* 0x0000000000027919 */ /* 0x000e620000002100 */
[----:B0-----:R-:W-:-:S05]  /*0080*/  IMAD R0, R0, UR5, R3 ;  /* 0x0000000500007c24 */ /* 0x001fca000f8e0203 */
[----:B--2---:R-:W-:Y:S01]  /*0090*/  ISETP.GE.AND P0, PT, R0, UR6, PT ;  /* 0x0000000600007c0c */ /* 0x004fe2000bf06270 */
[----:B-1----:R-:W-:-:S05]  /*00a0*/  IMAD R15, R15, UR4, R2 ;  /* 0x000000040f0f7c24 */ /* 0x002fca000f8e0202 */
[----:B------:R-:W-:-:S13]  /*00b0*/  ISETP.GE.OR P0, PT, R15, UR7, P0 ;  /* 0x000000070f007c0c */ /* 0x000fda0008706670 */
[----:B------:R-:W-:Y:S05]  /*00c0*/  @P0 EXIT ;  /* 0x000000000000094d */ /* 0x000fea0003800000 */
[----:B------:R-:W0:Y:S01]  /*00d0*/  LDC R14, c[0x0][0x388] ;  /* 0x0000e200ff0e7b82 */ /* 0x000e220000000800 */
[----:B------:R-:W1:Y:S01]  /*00e0*/  LDCU.64 UR6, c[0x0][0x358] ;  /* 0x00006b00ff0677ac */ /* 0x000e620008000a00 */
[----:B------:R-:W-:Y:S01]  /*00f0*/  HFMA2 R25, -RZ, RZ, 0, 0 ;  /* 0x00000000ff197431 */ /* 0x000fe200000001ff */
[----:B0-----:R-:W-:-:S13]  /*0100*/  ISETP.GE.AND P0, PT, R14, 0x1, PT ;  /* 0x000000010e00780c */ /* 0x001fda0003f06270 */
[----:B-1----:R-:W-:Y:S05]  /*0110*/  @!P0 BRA `(.L_x_0) ;  /* 0x0000000400cc8947 */ /* 0x002fea0003800000 */
[----:B------:R-:W0:Y:S01]  /*0120*/  LDCU UR4, c[0x0][0x398] ;  /* 0x00007300ff0477ac */ /* 0x000e220008000800 */
[C---:B------:R-:W-:Y:S02]  /*0130*/  ISETP.GE.U32.AND P1, PT, R14.reuse, 0x8, PT ;  /* 0x000000080e00780c */ /* 0x040fe40003f26070 */
[----:B------:R-:W-:Y:S02]  /*0140*/  LOP3.LUT R24, R14, 0x7, RZ, 0xc0, !PT ;  /* 0x000000070e187812 */ /* 0x000fe400078ec0ff */
[----:B------:R-:W-:Y:S02]  /*0150*/  MOV R25, RZ ;  /* 0x000000ff00197202 */ /* 0x000fe40000000f00 */
[----:B------:R-:W-:Y:S02]  /*0160*/  ISETP.NE.AND P0, PT, R24, RZ, PT ;  /* 0x000000ff1800720c */ /* 0x000fe40003f05270 */
[----:B------:R-:W-:Y:S01]  /*0170*/  MOV R18, RZ ;  /* 0x000000ff00127202 */ /* 0x000fe20000000f00 */
[----:B0-----:R-:W-:-:S04]  /*0180*/  IMAD R17, R0, UR4, RZ ;  /* 0x0000000400117c24 */ /* 0x001fc8000f8e02ff */
[----:B------:R-:W-:Y:S06]  /*0190*/  @!P1 BRA `(.L_x_1) ;  /* 0x0000000000c89947 */ /* 0x000fec0003800000 */
[----:B------:R-:W0:Y:S01]  /*01a0*/  LDCU.64 UR4, c[0x0][0x390] ;  /* 0x00007200ff0477ac */ /* 0x000e220008000a00 */
[----:B------:R-:W-:Y:S02]  /*01b0*/  LOP3.LUT R18, R14, 0x7ffffff8, RZ, 0xc0, !PT ;  /* 0x7ffffff80e127812 */ /* 0x000fe400078ec0ff */
[----:B------:R-:W-:Y:S02]  /*01c0*/  MOV R25, RZ ;  /* 0x000000ff00197202 */ /* 0x000fe40000000f00 */
[----:B------:R-:W-:Y:S02]  /*01d0*/  MOV R16, R17 ;  /* 0x0000001100107202 */ /* 0x000fe40000000f00 */
[----:B------:R-:W-:Y:S02]  /*01e0*/  MOV R20, R15 ;  /* 0x0000000f00147202 */ /* 0x000fe40000000f00 */
[----:B------:R-:W-:Y:S01]  /*01f0*/  IADD3 R19, PT, PT, -R18, RZ, RZ ;  /* 0x000000ff12137210 */ /* 0x000fe20007ffe1ff */
[----:B0-----:R-:W-:-:S04]  /*0200*/  UIADD3 UR4, UP0, UPT, UR4, 0x10, URZ ;  /* 0x0000001004047890 */ /* 0x001fc8000ff1e0ff */
[----:B------:R-:W-:-:S12]  /*0210*/  UIADD3.X UR5, UPT, UPT, URZ, UR5, URZ, UP0, !UPT ;  /* 0x00000005ff057290 */ /* 0x000fd800087fe4ff */
.L_x_2:
[----:B------:R-:W0:Y:S01]  /*0220*/  LDC.64 R10, c[0x0][0x3a0] ;  /* 0x0000e800ff0a7b82 */ /* 0x000e220000000a00 */
[----:B------:R-:W-:Y:S02]  /*0230*/  MOV R2, UR4 ;  /* 0x0000000400027c02 */ /* 0x000fe40008000f00 */
[----:B------:R-:W-:-:S03]  /*0240*/  MOV R3, UR5 ;  /* 0x0000000500037c02 */ /* 0x000fc60008000f00 */
[----:B------:R-:W-:Y:S02]  /*0250*/  IMAD.WIDE R2, R16, 0x4, R2 ;  /* 0x0000000410027825 */ /* 0x000fe400078e0202 */
[----:B------:R-:W1:Y:S03]  /*0260*/  LDC R23, c[0x0][0x3a8] ;  /* 0x0000ea00ff177b82 */ /* 0x000e660000000800 */
[----:B------:R-:W2:Y:S04]  /*0270*/  LDG.E R26, desc[UR6][R2.64+-0x10] ;  /* 0xfffff006021a7981 */ /* 0x000ea8000c1e1900 */
[----:B------:R-:W3:Y:S04]  /*0280*/  LDG.E R22, desc[UR6][R2.64+-0xc] ;  /* 0xfffff40602167981 */ /* 0x000ee8000c1e1900 */
[----:B------:R-:W4:Y:S01]  /*0290*/  LDG.E R27, desc[UR6][R2.64+-0x8] ;  /* 0xfffff806021b7981 */ /* 0x000f22000c1e1900 */
[----:B0-----:R-:W-:-:S05]  /*02a0*/  IMAD.WIDE R10, R20, 0x4, R10 ;  /* 0x00000004140a7825 */ /* 0x001fca00078e020a */
[----:B------:R0:W2:Y:S01]  /*02b0*/  LDG.E R28, desc[UR6][R10.64] ;  /* 0x000000060a1c7981 */ /* 0x0000a2000c1e1900 */
[----:B-1----:R-:W-:-:S05]  /*02c0*/  IMAD.WIDE R12, R23, 0x4, R10 ;  /* 0x00000004170c7825 */ /* 0x002fca00078e020a */
[----:B------:R1:W3:Y:S01]  /*02d0*/  LDG.E R21, desc[UR6][R12.64] ;  /* 0x000000060c157981 */ /* 0x0002e2000c1e1900 */
[----:B------:R-:W-:-:S04]  /*02e0*/  IMAD.WIDE R8, R23, 0x4, R12 ;  /* 0x0000000417087825 */ /* 0x000fc800078e020c */
[C---:B------:R-:W-:Y:S02]  /*02f0*/  IMAD.WIDE R6, R23.reuse, 0x4, R8 ;  /* 0x0000000417067825 */ /* 0x040fe400078e0208 */
[----:B------:R-:W4:Y:S02]  /*0300*/  LDG.E R8, desc[UR6][R8.64] ;  /* 0x0000000608087981 */ /* 0x000f24000c1e1900 */
[C---:B------:R-:W-:Y:S02]  /*0310*/  IMAD.WIDE R4, R23.reuse, 0x4, R6 ;  /* 0x0000000417047825 */ /* 0x040fe400078e0206 */
[----:B------:R5:W4:Y:S02]  /*0320*/  LDG.E R29, desc[UR6][R6.64] ;  /* 0x00000006061d7981 */ /* 0x000b24000c1e1900 */
[C---:B0-----:R-:W-:Y:S02]  /*0330*/  IMAD.WIDE R10, R23.reuse, 0x4, R4 ;  /* 0x00000004170a7825 */ /* 0x041fe400078e0204 */
[----:B------:R-:W4:Y:S04]  /*0340*/  LDG.E R9, desc[UR6][R2.64+0x8] ;  /* 0x0000080602097981 */ /* 0x000f28000c1e1900 */
[----:B------:R-:W4:Y:S01]  /*0350*/  LDG.E R5, desc[UR6][R4.64] ;  /* 0x0000000604057981 */ /* 0x000f22000c1e1900 */
[----:B-1----:R-:W-:-:S03]  /*0360*/  IMAD.WIDE R12, R23, 0x4, R10 ;  /* 0x00000004170c7825 */ /* 0x002fc600078e020a */
[----:B------:R-:W4:Y:S01]  /*0370*/  LDG.E R4, desc[UR6][R2.64] ;  /* 0x0000000602047981 */ /* 0x000f22000c1e1900 */
[----:B-----5:R-:W-:-:S06]  /*0380*/  IMAD.WIDE R6, R23, 0x4, R12 ;  /* 0x0000000417067825 */ /* 0x020fcc00078e020c */
[----:B------:R-:W5:Y:S01]  /*0390*/  LDG.E R7, desc[UR6][R6.64] ;  /* 0x0000000606077981 */ /* 0x000f62000c1e1900 */
[----:B--2---:R-:W-:-:S03]  /*03a0*/  FFMA R25, R26, R28, R25 ;  /* 0x0000001c1a197223 */ /* 0x004fc60000000019 */
[----:B------:R-:W2:Y:S04]  /*03b0*/  LDG.E R26, desc[UR6][R2.64+-0x4] ;  /* 0xfffffc06021a7981 */ /* 0x000ea8000c1e1900 */
[----:B------:R-:W5:Y:S04]  /*03c0*/  LDG.E R28, desc[UR6][R10.64] ;  /* 0x000000060a1c7981 */ /* 0x000f68000c1e1900 */
[----:B------:R-:W5:Y:S04]  /*03d0*/  LDG.E R11, desc[UR6][R2.64+0x4] ;  /* 0x00000406020b7981 */ /* 0x000f68000c1e1900 */
[----:B------:R-:W5:Y:S04]  /*03e0*/  LDG.E R10, desc[UR6][R2.64+0xc] ;  /* 0x00000c06020a7981 */ /* 0x000f68000c1e1900 */
[----:B------:R-:W5:Y:S01]  /*03f0*/  LDG.E R2, desc[UR6][R12.64] ;  /* 0x000000060c027981 */ /* 0x000f62000c1e1900 */
[----:B---3--:R-:W-:Y:S01]  /*0400*/  FFMA R22, R22, R21, R25 ;  /* 0x0000001516167223 */ /* 0x008fe20000000019 */
[----:B------:R-:W-:-:S03]  /*0410*/  IADD3 R19, PT, PT, R19, 0x8, RZ ;  /* 0x0000000813137810 */ /* 0x000fc60007ffe0ff */
[----:B----4-:R-:W-:Y:S01]  /*0420*/  FFMA R27, R27, R8, R22 ;  /* 0x000000081b1b7223 */ /* 0x010fe20000000016 */
[----:B------:R-:W-:Y:S02]  /*0430*/  ISETP.NE.AND P1, PT, R19, RZ, PT ;  /* 0x000000ff1300720c */ /* 0x000fe40003f25270 */
[----:B------:R-:W-:Y:S02]  /*0440*/  LEA R20, R23, R20, 0x3 ;  /* 0x0000001417147211 */ /* 0x000fe400078e18ff */
[----:B------:R-:W-:Y:S01]  /*0450*/  IADD3 R16, PT, PT, R16, 0x8, RZ ;  /* 0x0000000810107810 */ /* 0x000fe20007ffe0ff */
[----:B--2---:R-:W-:-:S04]  /*0460*/  FFMA R27, R26, R29, R27 ;  /* 0x0000001d1a1b7223 */ /* 0x004fc8000000001b */
[----:B------:R-:W-:-:S04]  /*0470*/  FFMA R4, R4, R5, R27 ;  /* 0x0000000504047223 */ /* 0x000fc8000000001b */
[----:B-----5:R-:W-:-:S04]  /*0480*/  FFMA R4, R11, R28, R4 ;  /* 0x0000001c0b047223 */ /* 0x020fc80000000004 */
[----:B------:R-:W-:-:S04]  /*0490*/  FFMA R9, R9, R2, R4 ;  /* 0x0000000209097223 */ /* 0x000fc80000000004 */
[----:B------:R-:W-:Y:S01]  /*04a0*/  FFMA R25, R10, R7, R9 ;  /* 0x000000070a197223 */ /* 0x000fe20000000009 */
[----:B------:R-:W-:Y:S06]  /*04b0*/  @P1 BRA `(.L_x_2) ;  /* 0xfffffffc00581947 */ /* 0x000fec000383ffff */
.L_x_1:
[----:B------:R-:W-:Y:S05]  /*04c0*/  @!P0 BRA `(.L_x_0) ;  /* 0x0000000000e08947 */ /* 0x000fea0003800000 */
[----:B------:R-:W-:Y:S02]  /*04d0*/  ISETP.GE.U32.AND P0, PT, R24, 0x4, PT ;  /* 0x000000041800780c */ /* 0x000fe40003f06070 */
[----:B------:R-:W-:-:S04]  /*04e0*/  LOP3.LUT R16, R14, 0x3, RZ, 0xc0, !PT ;  /* 0x000000030e107812 */ /* 0x000fc800078ec0ff */
[----:B------:R-:W-:-:S07]  /*04f0*/  ISETP.NE.AND P1, PT, R16, RZ, PT ;  /* 0x000000ff1000720c */ /* 0x000fce0003f25270 */
[----:B------:R-:W-:Y:S06]  /*0500*/  @!P0 BRA `(.L_x_3) ;  /* 0x00000000005c8947 */ /* 0x000fec0003800000 */
[----:B------:R-:W0:Y:S01]  /*0510*/  LDC R19, c[0x0][0x3a8] ;  /* 0x0000ea00ff137b82 */ /* 0x000e220000000800 */
[----:B------:R-:W-:-:S07]  /*0520*/  IADD3 R5, PT, PT, R17, R18, RZ ;  /* 0x0000001211057210 */ /* 0x000fce0007ffe0ff */
[----:B------:R-:W1:Y:S08]  /*0530*/  LDC.64 R8, c[0x0][0x3a0] ;  /* 0x0000e800ff087b82 */ /* 0x000e700000000a00 */
[----:B------:R-:W2:Y:S01]  /*0540*/  LDC.64 R2, c[0x0][0x390] ;  /* 0x0000e400ff027b82 */ /* 0x000ea20000000a00 */
[----:B0-----:R-:W-:-:S04]  /*0550*/  IMAD R7, R18, R19, R15 ;  /* 0x0000001312077224 */ /* 0x001fc800078e020f */
[----:B-1----:R-:W-:-:S04]  /*0560*/  IMAD.WIDE R8, R7, 0x4, R8 ;  /* 0x0000000407087825 */ /* 0x002fc800078e0208 */
[----:B------:R-:W-:Y:S02]  /*0570*/  IMAD.WIDE R10, R19, 0x4, R8 ;  /* 0x00000004130a7825 */ /* 0x000fe400078e0208 */
[----:B------:R-:W3:Y:S02]  /*0580*/  LDG.E R8, desc[UR6][R8.64] ;  /* 0x0000000608087981 */ /* 0x000ee4000c1e1900 */
[----:B--2---:R-:W-:-:S04]  /*0590*/  IMAD.WIDE R2, R5, 0x4, R2 ;  /* 0x0000000405027825 */ /* 0x004fc800078e0202 */
[C---:B------:R-:W-:Y:S01]  /*05a0*/  IMAD.WIDE R4, R19.reuse, 0x4, R10 ;  /* 0x0000000413047825 */ /* 0x040fe200078e020a */
[----:B------:R-:W3:Y:S04]  /*05b0*/  LDG.E R12, desc[UR6][R2.64] ;  /* 0x00000006020c7981 */ /* 0x000ee8000c1e1900 */
[----:B------:R-:W2:Y:S01]  /*05c0*/  LDG.E R10, desc[UR6][R10.64] ;  /* 0x000000060a0a7981 */ /* 0x000ea2000c1e1900 */
[----:B------:R-:W-:-:S03]  /*05d0*/  IMAD.WIDE R6, R19, 0x4, R4 ;  /* 0x0000000413067825 */ /* 0x000fc600078e0204 */
[----:B------:R-:W2:Y:S04]  /*05e0*/  LDG.E R13, desc[UR6][R2.64+0x4] ;  /* 0x00000406020d7981 */ /* 0x000ea8000c1e1900 */
[----:B------:R-:W4:Y:S04]  /*05f0*/  LDG.E R20, desc[UR6][R4.64] ;  /* 0x0000000604147981 */ /* 0x000f28000c1e1900 */
[----:B------:R-:W4:Y:S04]  /*0600*/  LDG.E R19, desc[UR6][R2.64+0x8] ;  /* 0x0000080602137981 */ /* 0x000f28000c1e1900 */
[----:B------:R-:W5:Y:S04]  /*0610*/  LDG.E R21, desc[UR6][R2.64+0xc] ;  /* 0x00000c0602157981 */ /* 0x000f68000c1e1900 */
[----:B------:R-:W5:Y:S01]  /*0620*/  LDG.E R6, desc[UR6][R6.64] ;  /* 0x0000000606067981 */ /* 0x000f62000c1e1900 */
[----:B------:R-:W-:Y:S01]  /*0630*/  IADD3 R18, PT, PT, R18, 0x4, RZ ;  /* 0x0000000412127810 */ /* 0x000fe20007ffe0ff */
[----:B---3--:R-:W-:-:S04]  /*0640*/  FFMA R12, R12, R8, R25 ;  /* 0x000000080c0c7223 */ /* 0x008fc80000000019 */
[----:B--2---:R-:W-:-:S04]  /*0650*/  FFMA R12, R13, R10, R12 ;  /* 0x0000000a0d0c7223 */ /* 0x004fc8000000000c */
[----:B----4-:R-:W-:-:S04]  /*0660*/  FFMA R12, R19, R20, R12 ;  /* 0x00000014130c7223 */ /* 0x010fc8000000000c */
[----:B-----5:R-:W-:-:S07]  /*0670*/  FFMA R25, R21, R6, R12 ;  /* 0x0000000615197223 */ /* 0x020fce000000000c */
.L_x_3:
[----:B------:R-:W-:Y:S05]  /*0680*/  @!P1 BRA `(.L_x_0) ;  /* 0x0000000000709947 */ /* 0x000fea0003800000 */
[----:B------:R-:W-:Y:S02]  /*0690*/  ISETP.NE.AND P0, PT, R16, 0x1, PT ;  /* 0x000000011000780c */ /* 0x000fe40003f05270 */
[----:B------:R-:W-:-:S04]  /*06a0*/  LOP3.LUT R14, R14, 0x1, RZ, 0xc0, !PT ;  /* 0x000000010e0e7812 */ /* 0x000fc800078ec0ff */
[----:B------:R-:W-:-:S07]  /*06b0*/  ISETP.NE.U32.AND P1, PT, R14, 0x1, PT ;  /* 0x000000010e00780c */ /* 0x000fce0003f25070 */
[----:B------:R-:W0:Y:S01]  /*06c0*/  @P0 LDC R13, c[0x0][0x3a8] ;  /* 0x0000ea00ff0d0b82 */ /* 0x000e220000000800 */
[----:B------:R-:W-:-:S07]  /*06d0*/  @P0 IADD3 R9, PT, PT, R17, R18, RZ ;  /* 0x0000001211090210 */ /* 0x000fce0007ffe0ff */
[----:B------:R-:W1:Y:S08]  /*06e0*/  @P0 LDC.64 R10, c[0x0][0x3a0] ;  /* 0x0000e800ff0a0b82 */ /* 0x000e700000000a00 */
[----:B------:R-:W2:Y:S08]  /*06f0*/  @P0 LDC.64 R6, c[0x0][0x390] ;  /* 0x0000e400ff060b82 */ /* 0x000eb00000000a00 */
[----:B------:R-:W3:Y:S01]  /*0700*/  @!P1 LDC R12, c[0x0][0x3a8] ;  /* 0x0000ea00ff0c9b82 */ /* 0x000ee20000000800 */
[C---:B0-----:R-:W-:Y:S01]  /*0710*/  @P0 IMAD R19, R18.reuse, R13, R15 ;  /* 0x0000000d12130224 */ /* 0x041fe200078e020f */
[----:B------:R-:W-:-:S04]  /*0720*/  @P0 IADD3 R18, PT, PT, R18, 0x2, RZ ;  /* 0x0000000212120810 */ /* 0x000fc80007ffe0ff */
[----:B------:R-:W-:Y:S02]  /*0730*/  @!P1 IADD3 R17, PT, PT, R17, R18, RZ ;  /* 0x0000001211119210 */ /* 0x000fe40007ffe0ff */
[----:B------:R-:W0:Y:S01]  /*0740*/  @!P1 LDC.64 R4, c[0x0][0x390] ;  /* 0x0000e400ff049b82 */ /* 0x000e220000000a00 */
[----:B-1----:R-:W-:-:S05]  /*0750*/  @P0 IMAD.WIDE R10, R19, 0x4, R10 ;  /* 0x00000004130a0825 */ /* 0x002fca00078e020a */
[----:B------:R-:W4:Y:S02]  /*0760*/  @P0 LDG.E R14, desc[UR6][R10.64] ;  /* 0x000000060a0e0981 */ /* 0x000f24000c1e1900 */
[----:B------:R-:W1:Y:S01]  /*0770*/  @!P1 LDC.64 R2, c[0x0][0x3a0] ;  /* 0x0000e800ff029b82 */ /* 0x000e620000000a00 */
[----:B--2---:R-:W-:-:S04]  /*0780*/  @P0 IMAD.WIDE R6, R9, 0x4, R6 ;  /* 0x0000000409060825 */ /* 0x004fc800078e0206 */
[----:B------:R-:W-:Y:S01]  /*0790*/  @P0 IMAD.WIDE R8, R13, 0x4, R10 ;  /* 0x000000040d080825 */ /* 0x000fe200078e020a */
[----:B------:R-:W2:Y:S03]  /*07a0*/  @P0 LDG.E R19, desc[UR6][R6.64+0x4] ;  /* 0x0000040606130981 */ /* 0x000ea6000c1e1900 */
[----:B---3--:R-:W-:Y:S02]  /*07b0*/  @!P1 IMAD R13, R18, R12, R15 ;  /* 0x0000000c120d9224 */ /* 0x008fe400078e020f */
[----:B------:R-:W4:Y:S04]  /*07c0*/  @P0 LDG.E R12, desc[UR6][R6.64] ;  /* 0x00000006060c0981 */ /* 0x000f28000c1e1900 */
[----:B------:R-:W2:Y:S01]  /*07d0*/  @P0 LDG.E R8, desc[UR6][R8.64] ;  /* 0x0000000608080981 */ /* 0x000ea2000c1e1900 */
[----:B0-----:R-:W-:-:S06]  /*07e0*/  @!P1 IMAD.WIDE R4, R17, 0x4, R4 ;  /* 0x0000000411049825 */ /* 0x001fcc00078e0204 */
[----:B------:R-:W3:Y:S01]  /*07f0*/  @!P1 LDG.E R4, desc[UR6][R4.64] ;  /* 0x0000000604049981 */ /* 0x000ee2000c1e1900 */
[----:B-1----:R-:W-:-:S06]  /*0800*/  @!P1 IMAD.WIDE R2, R13, 0x4, R2 ;  /* 0x000000040d029825 */ /* 0x002fcc00078e0202 */
[----:B------:R-:W3:Y:S01]  /*0810*/  @!P1 LDG.E R2, desc[UR6][R2.64] ;  /* 0x0000000602029981 */ /* 0x000ee2000c1e1900 */
[----:B----4-:R-:W-:-:S04]  /*0820*/  @P0 FFMA R12, R12, R14, R25 ;  /* 0x0000000e0c0c0223 */ /* 0x010fc80000000019 */
[----:B--2---:R-:W-:-:S04]  /*0830*/  @P0 FFMA R25, R19, R8, R12 ;  /* 0x0000000813190223 */ /* 0x004fc8000000000c */
[----:B---3--:R-:W-:-:S07]  /*0840*/  @!P1 FFMA R25, R4, R2, R25 ;  /* 0x0000000204199223 */ /* 0x008fce0000000019 */
.L_x_0:
[----:B------:R-:W0:Y:S01]  /*0850*/  LDC.64 R2, c[0x0][0x3b0] ;  /* 0x0000ec00ff027b82 */ /* 0x000e220000000a00 */
[----:B------:R-:W1:Y:S01]  /*0860*/  LDCU UR4, c[0x0][0x3b8] ;  /* 0x00007700ff0477ac */ /* 0x000e620008000800 */
[----:B------:R-:W2:Y:S01]  /*0870*/  LDCU UR5, c[0x0][0x38c] ;  /* 0x00007180ff0577ac */ /* 0x000ea20008000800 */
[----:B-1----:R-:W-:Y:S01]  /*0880*/  IMAD R15, R0, UR4, R15 ;  /* 0x00000004000f7c24 */ /* 0x002fe2000f8e020f */
[----:B------:R-:W1:Y:S03]  /*0890*/  LDCU UR4, c[0x0][0x3ac] ;  /* 0x00007580ff0477ac */ /* 0x000e660008000800 */
[----:B0-----:R-:W-:-:S05]  /*08a0*/  IMAD.WIDE R2, R15, 0x4, R2 ;  /* 0x000000040f027825 */ /* 0x001fca00078e0202 */
[----:B------:R-:W1:Y:S02]  /*08b0*/  LDG.E R0, desc[UR6][R2.64] ;  /* 0x0000000602007981 */ /* 0x000e64000c1e1900 */
[----:B-1----:R-:W-:-:S04]  /*08c0*/  FMUL R0, R0, UR4 ;  /* 0x0000000400007c20 */ /* 0x002fc80008400000 */
[----:B--2---:R-:W-:-:S05]  /*08d0*/  FFMA R25, R25, UR5, R0 ;  /* 0x0000000519197c23 */ /* 0x004fca0008000000 */
[----:B------:R-:W-:Y:S01]  /*08e0*/  STG.E desc[UR6][R2.64], R25 ;  /* 0x0000001902007986 */ /* 0x000fe2000c101906 */
[----:B------:R-:W-:Y:S05]  /*08f0*/  EXIT ;  /* 0x000000000000794d */ /* 0x000fea0003800000 */
.L_x_4:
[----:B------:R-:W-:-:S00]  /*0900*/  BRA `(.L_x_4) ;  /* 0xfffffffc00fc7947 */ /* 0x000fc0000383ffff */
[----:B------:R-:W-:-:S00]  /*0910*/  NOP ;  /* 0x0000000000007918 */ /* 0x000fc00000000000 */
        /* <DEDUP_REMOVED lines=14> */
.L_x_5:


//--------------------- .nv.shared.reserved.0     --------------------------
	.section	.nv.shared.reserved.0,"aw",@nobits
	.weak		__nv_reservedSMEM_offset_0_alias
	.size		__nv_reservedSMEM_offset_0_alias, 0, 64
	.other		__nv_reservedSMEM_offset_0_alias,@"STO_CUDA_RESERVED_SHARED STV_DEFAULT"
__nv_reservedSMEM_offset_0_alias:
	.zero		0
	.zero		64


//--------------------- .nv.constant0._Z12kernel_basiciiifPKfiS0_ifPfi --------------------------
	.section	.nv.constant0._Z12kernel_basiciiifPKfiS0_ifPfi,"a",@progbits
	.sectionflags	@""
	.align	4
.nv.constant0._Z12kernel_basiciiifPKfiS0_ifPfi:
	.zero		956


//--------------------- SYMBOLS --------------------------

	.type		.nv.reservedSmem.offset0,@object
	.size		.nv.reservedSmem.offset0,0x4
